//
// Generated by NVIDIA NVVM Compiler
//
// Compiler Build ID: CL-36424714
// Cuda compilation tools, release 13.0, V13.0.88
// Based on NVVM 20.0.0
//

.version 9.0
.target sm_100
.address_size 64

	// .globl	_Z12matrixKernelPPfS0_S0_
// _ZZ17tiledMatrixKernelPPfS0_S0_E5temp1 has been demoted
// _ZZ17tiledMatrixKernelPPfS0_S0_E5temp2 has been demoted

.visible .entry _Z12matrixKernelPPfS0_S0_(
	.param .u64 .ptr .align 1 _Z12matrixKernelPPfS0_S0__param_0,
	.param .u64 .ptr .align 1 _Z12matrixKernelPPfS0_S0__param_1,
	.param .u64 .ptr .align 1 _Z12matrixKernelPPfS0_S0__param_2
)
{
	.reg .pred 	%p<2>;
	.reg .b32 	%r<7>;
	.reg .b32 	%f<33>;
	.reg .b64 	%rd<95>;

	ld.param.u64 	%rd9, [_Z12matrixKernelPPfS0_S0__param_0];
	ld.param.u64 	%rd10, [_Z12matrixKernelPPfS0_S0__param_1];
	ld.param.u64 	%rd11, [_Z12matrixKernelPPfS0_S0__param_2];
	cvta.to.global.u64 	%rd12, %rd10;
	cvta.to.global.u64 	%rd13, %rd9;
	cvta.to.global.u64 	%rd14, %rd11;
	mov.u32 	%r5, %ctaid.x;
	mul.wide.u32 	%rd15, %r5, 8;
	add.s64 	%rd1, %rd14, %rd15;
	ld.global.u64 	%rd16, [%rd1];
	cvta.to.global.u64 	%rd17, %rd16;
	mov.u32 	%r1, %tid.x;
	mul.wide.u32 	%rd18, %r1, 4;
	add.s64 	%rd19, %rd17, %rd18;
	mov.b32 	%r6, 0;
	st.global.u32 	[%rd19], %r6;
	add.s64 	%rd2, %rd13, %rd15;
	add.s64 	%rd93, %rd12, 32;
	mov.b64 	%rd94, 0;
$L__BB0_1:
	ld.global.u64 	%rd20, [%rd2];
	cvta.to.global.u64 	%rd21, %rd20;
	add.s64 	%rd22, %rd21, %rd94;
	ld.global.f32 	%f1, [%rd22];
	ld.global.u64 	%rd23, [%rd93+-32];
	cvta.to.global.u64 	%rd24, %rd23;
	add.s64 	%rd26, %rd24, %rd18;
	ld.global.f32 	%f2, [%rd26];
	ld.global.u64 	%rd27, [%rd1];
	cvta.to.global.u64 	%rd28, %rd27;
	add.s64 	%rd29, %rd28, %rd18;
	ld.global.f32 	%f3, [%rd29];
	fma.rn.f32 	%f4, %f1, %f2, %f3;
	st.global.f32 	[%rd29], %f4;
	ld.global.u64 	%rd30, [%rd2];
	cvta.to.global.u64 	%rd31, %rd30;
	add.s64 	%rd32, %rd31, %rd94;
	ld.global.f32 	%f5, [%rd32+4];
	ld.global.u64 	%rd33, [%rd93+-24];
	cvta.to.global.u64 	%rd34, %rd33;
	add.s64 	%rd35, %rd34, %rd18;
	ld.global.f32 	%f6, [%rd35];
	ld.global.u64 	%rd36, [%rd1];
	cvta.to.global.u64 	%rd37, %rd36;
	add.s64 	%rd38, %rd37, %rd18;
	ld.global.f32 	%f7, [%rd38];
	fma.rn.f32 	%f8, %f5, %f6, %f7;
	st.global.f32 	[%rd38], %f8;
	ld.global.u64 	%rd39, [%rd2];
	cvta.to.global.u64 	%rd40, %rd39;
	add.s64 	%rd41, %rd40, %rd94;
	ld.global.f32 	%f9, [%rd41+8];
	ld.global.u64 	%rd42, [%rd93+-16];
	cvta.to.global.u64 	%rd43, %rd42;
	add.s64 	%rd44, %rd43, %rd18;
	ld.global.f32 	%f10, [%rd44];
	ld.global.u64 	%rd45, [%rd1];
	cvta.to.global.u64 	%rd46, %rd45;
	add.s64 	%rd47, %rd46, %rd18;
	ld.global.f32 	%f11, [%rd47];
	fma.rn.f32 	%f12, %f9, %f10, %f11;
	st.global.f32 	[%rd47], %f12;
	ld.global.u64 	%rd48, [%rd2];
	cvta.to.global.u64 	%rd49, %rd48;
	add.s64 	%rd50, %rd49, %rd94;
	ld.global.f32 	%f13, [%rd50+12];
	ld.global.u64 	%rd51, [%rd93+-8];
	cvta.to.global.u64 	%rd52, %rd51;
	add.s64 	%rd53, %rd52, %rd18;
	ld.global.f32 	%f14, [%rd53];
	ld.global.u64 	%rd54, [%rd1];
	cvta.to.global.u64 	%rd55, %rd54;
	add.s64 	%rd56, %rd55, %rd18;
	ld.global.f32 	%f15, [%rd56];
	fma.rn.f32 	%f16, %f13, %f14, %f15;
	st.global.f32 	[%rd56], %f16;
	ld.global.u64 	%rd57, [%rd2];
	cvta.to.global.u64 	%rd58, %rd57;
	add.s64 	%rd59, %rd58, %rd94;
	ld.global.f32 	%f17, [%rd59+16];
	ld.global.u64 	%rd60, [%rd93];
	cvta.to.global.u64 	%rd61, %rd60;
	add.s64 	%rd62, %rd61, %rd18;
	ld.global.f32 	%f18, [%rd62];
	ld.global.u64 	%rd63, [%rd1];
	cvta.to.global.u64 	%rd64, %rd63;
	add.s64 	%rd65, %rd64, %rd18;
	ld.global.f32 	%f19, [%rd65];
	fma.rn.f32 	%f20, %f17, %f18, %f19;
	st.global.f32 	[%rd65], %f20;
	ld.global.u64 	%rd66, [%rd2];
	cvta.to.global.u64 	%rd67, %rd66;
	add.s64 	%rd68, %rd67, %rd94;
	ld.global.f32 	%f21, [%rd68+20];
	ld.global.u64 	%rd69, [%rd93+8];
	cvta.to.global.u64 	%rd70, %rd69;
	add.s64 	%rd71, %rd70, %rd18;
	ld.global.f32 	%f22, [%rd71];
	ld.global.u64 	%rd72, [%rd1];
	cvta.to.global.u64 	%rd73, %rd72;
	add.s64 	%rd74, %rd73, %rd18;
	ld.global.f32 	%f23, [%rd74];
	fma.rn.f32 	%f24, %f21, %f22, %f23;
	st.global.f32 	[%rd74], %f24;
	ld.global.u64 	%rd75, [%rd2];
	cvta.to.global.u64 	%rd76, %rd75;
	add.s64 	%rd77, %rd76, %rd94;
	ld.global.f32 	%f25, [%rd77+24];
	ld.global.u64 	%rd78, [%rd93+16];
	cvta.to.global.u64 	%rd79, %rd78;
	add.s64 	%rd80, %rd79, %rd18;
	ld.global.f32 	%f26, [%rd80];
	ld.global.u64 	%rd81, [%rd1];
	cvta.to.global.u64 	%rd82, %rd81;
	add.s64 	%rd83, %rd82, %rd18;
	ld.global.f32 	%f27, [%rd83];
	fma.rn.f32 	%f28, %f25, %f26, %f27;
	st.global.f32 	[%rd83], %f28;
	ld.global.u64 	%rd84, [%rd2];
	cvta.to.global.u64 	%rd85, %rd84;
	add.s64 	%rd86, %rd85, %rd94;
	ld.global.f32 	%f29, [%rd86+28];
	ld.global.u64 	%rd87, [%rd93+24];
	cvta.to.global.u64 	%rd88, %rd87;
	add.s64 	%rd89, %rd88, %rd18;
	ld.global.f32 	%f30, [%rd89];
	ld.global.u64 	%rd90, [%rd1];
	cvta.to.global.u64 	%rd91, %rd90;
	add.s64 	%rd92, %rd91, %rd18;
	ld.global.f32 	%f31, [%rd92];
	fma.rn.f32 	%f32, %f29, %f30, %f31;
	st.global.f32 	[%rd92], %f32;
	add.s32 	%r6, %r6, 8;
	add.s64 	%rd94, %rd94, 32;
	add.s64 	%rd93, %rd93, 64;
	setp.ne.s32 	%p1, %r6, 1024;
	@%p1 bra 	$L__BB0_1;
	ret;

}
	// .globl	_Z17tiledMatrixKernelPPfS0_S0_
.visible .entry _Z17tiledMatrixKernelPPfS0_S0_(
	.param .u64 .ptr .align 1 _Z17tiledMatrixKernelPPfS0_S0__param_0,
	.param .u64 .ptr .align 1 _Z17tiledMatrixKernelPPfS0_S0__param_1,
	.param .u64 .ptr .align 1 _Z17tiledMatrixKernelPPfS0_S0__param_2
)
{
	.reg .b32 	%r<18>;
	.reg .b32 	%f<131>;
	.reg .b64 	%rd<114>;
	// demoted variable
	.shared .align 4 .b8 _ZZ17tiledMatrixKernelPPfS0_S0_E5temp1[4096];
	// demoted variable
	.shared .align 4 .b8 _ZZ17tiledMatrixKernelPPfS0_S0_E5temp2[4096];
	ld.param.u64 	%rd1, [_Z17tiledMatrixKernelPPfS0_S0__param_0];
	ld.param.u64 	%rd2, [_Z17tiledMatrixKernelPPfS0_S0__param_1];
	ld.param.u64 	%rd3, [_Z17tiledMatrixKernelPPfS0_S0__param_2];
	cvta.to.global.u64 	%rd4, %rd3;
	cvta.to.global.u64 	%rd5, %rd2;
	cvta.to.global.u64 	%rd6, %rd1;
	mov.u32 	%r1, %tid.x;
	shr.u32 	%r2, %r1, 5;
	mov.u32 	%r3, %ctaid.x;
	and.b32  	%r4, %r3, 134217696;
	or.b32  	%r5, %r4, %r2;
	shl.b32 	%r6, %r3, 10;
	or.b32  	%r7, %r6, %r1;
	and.b32  	%r8, %r7, 31775;
	mul.wide.u32 	%rd7, %r5, 8;
	add.s64 	%rd8, %rd6, %rd7;
	ld.global.u64 	%rd9, [%rd8];
	cvta.to.global.u64 	%rd10, %rd9;
	mul.wide.u32 	%rd11, %r8, 4;
	add.s64 	%rd12, %rd10, %rd11;
	ld.global.f32 	%f1, [%rd12];
	shl.b32 	%r9, %r2, 7;
	mov.u32 	%r10, _ZZ17tiledMatrixKernelPPfS0_S0_E5temp1;
	add.s32 	%r11, %r10, %r9;
	shl.b32 	%r12, %r1, 2;
	and.b32  	%r13, %r12, 124;
	add.s32 	%r14, %r11, %r13;
	st.shared.f32 	[%r14], %f1;
	add.s64 	%rd13, %rd5, %rd7;
	ld.global.u64 	%rd14, [%rd13];
	cvta.to.global.u64 	%rd15, %rd14;
	add.s64 	%rd16, %rd15, %rd11;
	ld.global.f32 	%f2, [%rd16];
	mov.u32 	%r15, _ZZ17tiledMatrixKernelPPfS0_S0_E5temp2;
	add.s32 	%r16, %r15, %r13;
	add.s32 	%r17, %r16, %r9;
	st.shared.f32 	[%r17], %f2;
	bar.sync 	0;
	add.s64 	%rd17, %rd4, %rd7;
	ld.shared.f32 	%f3, [%r11];
	ld.shared.f32 	%f4, [%r16];
	ld.global.u64 	%rd18, [%rd17];
	cvta.to.global.u64 	%rd19, %rd18;
	add.s64 	%rd20, %rd19, %rd11;
	ld.global.f32 	%f5, [%rd20];
	fma.rn.f32 	%f6, %f3, %f4, %f5;
	st.global.f32 	[%rd20], %f6;
	ld.shared.f32 	%f7, [%r11+4];
	ld.shared.f32 	%f8, [%r16+128];
	ld.global.u64 	%rd21, [%rd17];
	cvta.to.global.u64 	%rd22, %rd21;
	add.s64 	%rd23, %rd22, %rd11;
	ld.global.f32 	%f9, [%rd23];
	fma.rn.f32 	%f10, %f7, %f8, %f9;
	st.global.f32 	[%rd23], %f10;
	ld.shared.f32 	%f11, [%r11+8];
	ld.shared.f32 	%f12, [%r16+256];
	ld.global.u64 	%rd24, [%rd17];
	cvta.to.global.u64 	%rd25, %rd24;
	add.s64 	%rd26, %rd25, %rd11;
	ld.global.f32 	%f13, [%rd26];
	fma.rn.f32 	%f14, %f11, %f12, %f13;
	st.global.f32 	[%rd26], %f14;
	ld.shared.f32 	%f15, [%r11+12];
	ld.shared.f32 	%f16, [%r16+384];
	ld.global.u64 	%rd27, [%rd17];
	cvta.to.global.u64 	%rd28, %rd27;
	add.s64 	%rd29, %rd28, %rd11;
	ld.global.f32 	%f17, [%rd29];
	fma.rn.f32 	%f18, %f15, %f16, %f17;
	st.global.f32 	[%rd29], %f18;
	ld.shared.f32 	%f19, [%r11+16];
	ld.shared.f32 	%f20, [%r16+512];
	ld.global.u64 	%rd30, [%rd17];
	cvta.to.global.u64 	%rd31, %rd30;
	add.s64 	%rd32, %rd31, %rd11;
	ld.global.f32 	%f21, [%rd32];
	fma.rn.f32 	%f22, %f19, %f20, %f21;
	st.global.f32 	[%rd32], %f22;
	ld.shared.f32 	%f23, [%r11+20];
	ld.shared.f32 	%f24, [%r16+640];
	ld.global.u64 	%rd33, [%rd17];
	cvta.to.global.u64 	%rd34, %rd33;
	add.s64 	%rd35, %rd34, %rd11;
	ld.global.f32 	%f25, [%rd35];
	fma.rn.f32 	%f26, %f23, %f24, %f25;
	st.global.f32 	[%rd35], %f26;
	ld.shared.f32 	%f27, [%r11+24];
	ld.shared.f32 	%f28, [%r16+768];
	ld.global.u64 	%rd36, [%rd17];
	cvta.to.global.u64 	%rd37, %rd36;
	add.s64 	%rd38, %rd37, %rd11;
	ld.global.f32 	%f29, [%rd38];
	fma.rn.f32 	%f30, %f27, %f28, %f29;
	st.global.f32 	[%rd38], %f30;
	ld.shared.f32 	%f31, [%r11+28];
	ld.shared.f32 	%f32, [%r16+896];
	ld.global.u64 	%rd39, [%rd17];
	cvta.to.global.u64 	%rd40, %rd39;
	add.s64 	%rd41, %rd40, %rd11;
	ld.global.f32 	%f33, [%rd41];
	fma.rn.f32 	%f34, %f31, %f32, %f33;
	st.global.f32 	[%rd41], %f34;
	ld.shared.f32 	%f35, [%r11+32];
	ld.shared.f32 	%f36, [%r16+1024];
	ld.global.u64 	%rd42, [%rd17];
	cvta.to.global.u64 	%rd43, %rd42;
	add.s64 	%rd44, %rd43, %rd11;
	ld.global.f32 	%f37, [%rd44];
	fma.rn.f32 	%f38, %f35, %f36, %f37;
	st.global.f32 	[%rd44], %f38;
	ld.shared.f32 	%f39, [%r11+36];
	ld.shared.f32 	%f40, [%r16+1152];
	ld.global.u64 	%rd45, [%rd17];
	cvta.to.global.u64 	%rd46, %rd45;
	add.s64 	%rd47, %rd46, %rd11;
	ld.global.f32 	%f41, [%rd47];
	fma.rn.f32 	%f42, %f39, %f40, %f41;
	st.global.f32 	[%rd47], %f42;
	ld.shared.f32 	%f43, [%r11+40];
	ld.shared.f32 	%f44, [%r16+1280];
	ld.global.u64 	%rd48, [%rd17];
	cvta.to.global.u64 	%rd49, %rd48;
	add.s64 	%rd50, %rd49, %rd11;
	ld.global.f32 	%f45, [%rd50];
	fma.rn.f32 	%f46, %f43, %f44, %f45;
	st.global.f32 	[%rd50], %f46;
	ld.shared.f32 	%f47, [%r11+44];
	ld.shared.f32 	%f48, [%r16+1408];
	ld.global.u64 	%rd51, [%rd17];
	cvta.to.global.u64 	%rd52, %rd51;
	add.s64 	%rd53, %rd52, %rd11;
	ld.global.f32 	%f49, [%rd53];
	fma.rn.f32 	%f50, %f47, %f48, %f49;
	st.global.f32 	[%rd53], %f50;
	ld.shared.f32 	%f51, [%r11+48];
	ld.shared.f32 	%f52, [%r16+1536];
	ld.global.u64 	%rd54, [%rd17];
	cvta.to.global.u64 	%rd55, %rd54;
	add.s64 	%rd56, %rd55, %rd11;
	ld.global.f32 	%f53, [%rd56];
	fma.rn.f32 	%f54, %f51, %f52, %f53;
	st.global.f32 	[%rd56], %f54;
	ld.shared.f32 	%f55, [%r11+52];
	ld.shared.f32 	%f56, [%r16+1664];
	ld.global.u64 	%rd57, [%rd17];
	cvta.to.global.u64 	%rd58, %rd57;
	add.s64 	%rd59, %rd58, %rd11;
	ld.global.f32 	%f57, [%rd59];
	fma.rn.f32 	%f58, %f55, %f56, %f57;
	st.global.f32 	[%rd59], %f58;
	ld.shared.f32 	%f59, [%r11+56];
	ld.shared.f32 	%f60, [%r16+1792];
	ld.global.u64 	%rd60, [%rd17];
	cvta.to.global.u64 	%rd61, %rd60;
	add.s64 	%rd62, %rd61, %rd11;
	ld.global.f32 	%f61, [%rd62];
	fma.rn.f32 	%f62, %f59, %f60, %f61;
	st.global.f32 	[%rd62], %f62;
	ld.shared.f32 	%f63, [%r11+60];
	ld.shared.f32 	%f64, [%r16+1920];
	ld.global.u64 	%rd63, [%rd17];
	cvta.to.global.u64 	%rd64, %rd63;
	add.s64 	%rd65, %rd64, %rd11;
	ld.global.f32 	%f65, [%rd65];
	fma.rn.f32 	%f66, %f63, %f64, %f65;
	st.global.f32 	[%rd65], %f66;
	ld.shared.f32 	%f67, [%r11+64];
	ld.shared.f32 	%f68, [%r16+2048];
	ld.global.u64 	%rd66, [%rd17];
	cvta.to.global.u64 	%rd67, %rd66;
	add.s64 	%rd68, %rd67, %rd11;
	ld.global.f32 	%f69, [%rd68];
	fma.rn.f32 	%f70, %f67, %f68, %f69;
	st.global.f32 	[%rd68], %f70;
	ld.shared.f32 	%f71, [%r11+68];
	ld.shared.f32 	%f72, [%r16+2176];
	ld.global.u64 	%rd69, [%rd17];
	cvta.to.global.u64 	%rd70, %rd69;
	add.s64 	%rd71, %rd70, %rd11;
	ld.global.f32 	%f73, [%rd71];
	fma.rn.f32 	%f74, %f71, %f72, %f73;
	st.global.f32 	[%rd71], %f74;
	ld.shared.f32 	%f75, [%r11+72];
	ld.shared.f32 	%f76, [%r16+2304];
	ld.global.u64 	%rd72, [%rd17];
	cvta.to.global.u64 	%rd73, %rd72;
	add.s64 	%rd74, %rd73, %rd11;
	ld.global.f32 	%f77, [%rd74];
	fma.rn.f32 	%f78, %f75, %f76, %f77;
	st.global.f32 	[%rd74], %f78;
	ld.shared.f32 	%f79, [%r11+76];
	ld.shared.f32 	%f80, [%r16+2432];
	ld.global.u64 	%rd75, [%rd17];
	cvta.to.global.u64 	%rd76, %rd75;
	add.s64 	%rd77, %rd76, %rd11;
	ld.global.f32 	%f81, [%rd77];
	fma.rn.f32 	%f82, %f79, %f80, %f81;
	st.global.f32 	[%rd77], %f82;
	ld.shared.f32 	%f83, [%r11+80];
	ld.shared.f32 	%f84, [%r16+2560];
	ld.global.u64 	%rd78, [%rd17];
	cvta.to.global.u64 	%rd79, %rd78;
	add.s64 	%rd80, %rd79, %rd11;
	ld.global.f32 	%f85, [%rd80];
	fma.rn.f32 	%f86, %f83, %f84, %f85;
	st.global.f32 	[%rd80], %f86;
	ld.shared.f32 	%f87, [%r11+84];
	ld.shared.f32 	%f88, [%r16+2688];
	ld.global.u64 	%rd81, [%rd17];
	cvta.to.global.u64 	%rd82, %rd81;
	add.s64 	%rd83, %rd82, %rd11;
	ld.global.f32 	%f89, [%rd83];
	fma.rn.f32 	%f90, %f87, %f88, %f89;
	st.global.f32 	[%rd83], %f90;
	ld.shared.f32 	%f91, [%r11+88];
	ld.shared.f32 	%f92, [%r16+2816];
	ld.global.u64 	%rd84, [%rd17];
	cvta.to.global.u64 	%rd85, %rd84;
	add.s64 	%rd86, %rd85, %rd11;
	ld.global.f32 	%f93, [%rd86];
	fma.rn.f32 	%f94, %f91, %f92, %f93;
	st.global.f32 	[%rd86], %f94;
	ld.shared.f32 	%f95, [%r11+92];
	ld.shared.f32 	%f96, [%r16+2944];
	ld.global.u64 	%rd87, [%rd17];
	cvta.to.global.u64 	%rd88, %rd87;
	add.s64 	%rd89, %rd88, %rd11;
	ld.global.f32 	%f97, [%rd89];
	fma.rn.f32 	%f98, %f95, %f96, %f97;
	st.global.f32 	[%rd89], %f98;
	ld.shared.f32 	%f99, [%r11+96];
	ld.shared.f32 	%f100, [%r16+3072];
	ld.global.u64 	%rd90, [%rd17];
	cvta.to.global.u64 	%rd91, %rd90;
	add.s64 	%rd92, %rd91, %rd11;
	ld.global.f32 	%f101, [%rd92];
	fma.rn.f32 	%f102, %f99, %f100, %f101;
	st.global.f32 	[%rd92], %f102;
	ld.shared.f32 	%f103, [%r11+100];
	ld.shared.f32 	%f104, [%r16+3200];
	ld.global.u64 	%rd93, [%rd17];
	cvta.to.global.u64 	%rd94, %rd93;
	add.s64 	%rd95, %rd94, %rd11;
	ld.global.f32 	%f105, [%rd95];
	fma.rn.f32 	%f106, %f103, %f104, %f105;
	st.global.f32 	[%rd95], %f106;
	ld.shared.f32 	%f107, [%r11+104];
	ld.shared.f32 	%f108, [%r16+3328];
	ld.global.u64 	%rd96, [%rd17];
	cvta.to.global.u64 	%rd97, %rd96;
	add.s64 	%rd98, %rd97, %rd11;
	ld.global.f32 	%f109, [%rd98];
	fma.rn.f32 	%f110, %f107, %f108, %f109;
	st.global.f32 	[%rd98], %f110;
	ld.shared.f32 	%f111, [%r11+108];
	ld.shared.f32 	%f112, [%r16+3456];
	ld.global.u64 	%rd99, [%rd17];
	cvta.to.global.u64 	%rd100, %rd99;
	add.s64 	%rd101, %rd100, %rd11;
	ld.global.f32 	%f113, [%rd101];
	fma.rn.f32 	%f114, %f111, %f112, %f113;
	st.global.f32 	[%rd101], %f114;
	ld.shared.f32 	%f115, [%r11+112];
	ld.shared.f32 	%f116, [%r16+3584];
	ld.global.u64 	%rd102, [%rd17];
	cvta.to.global.u64 	%rd103, %rd102;
	add.s64 	%rd104, %rd103, %rd11;
	ld.global.f32 	%f117, [%rd104];
	fma.rn.f32 	%f118, %f115, %f116, %f117;
	st.global.f32 	[%rd104], %f118;
	ld.shared.f32 	%f119, [%r11+116];
	ld.shared.f32 	%f120, [%r16+3712];
	ld.global.u64 	%rd105, [%rd17];
	cvta.to.global.u64 	%rd106, %rd105;
	add.s64 	%rd107, %rd106, %rd11;
	ld.global.f32 	%f121, [%rd107];
	fma.rn.f32 	%f122, %f119, %f120, %f121;
	st.global.f32 	[%rd107], %f122;
	ld.shared.f32 	%f123, [%r11+120];
	ld.shared.f32 	%f124, [%r16+3840];
	ld.global.u64 	%rd108, [%rd17];
	cvta.to.global.u64 	%rd109, %rd108;
	add.s64 	%rd110, %rd109, %rd11;
	ld.global.f32 	%f125, [%rd110];
	fma.rn.f32 	%f126, %f123, %f124, %f125;
	st.global.f32 	[%rd110], %f126;
	ld.shared.f32 	%f127, [%r11+124];
	ld.shared.f32 	%f128, [%r16+3968];
	ld.global.u64 	%rd111, [%rd17];
	cvta.to.global.u64 	%rd112, %rd111;
	add.s64 	%rd113, %rd112, %rd11;
	ld.global.f32 	%f129, [%rd113];
	fma.rn.f32 	%f130, %f127, %f128, %f129;
	st.global.f32 	[%rd113], %f130;
	ret;

}


// ===== COMPILED SASS (sm_100) =====

	.target	sm_100

	.elftype	@"ET_EXEC"


//--------------------- .note.nv.tkinfo           --------------------------
	.section	.note.nv.tkinfo,"",@"SHT_NOTE"
	.sectionflags	@"SHF_NOTE_NV_TKINFO"
	.tkinfo
        /*0018*/ 	.word	0x00000002
        /*0030*/ 	.string	""
        /*0030*/ 	.string	"ptxas"
        /*0030*/ 	.string	"Cuda compilation tools, release 13.0, V13.0.88"
        /*0030*/ 	.string	"Build cuda_13.0.r13.0/compiler.36424714_0"
        /*0030*/ 	.string	"-arch sm_100 -m 64 "



//--------------------- .note.nv.cuinfo           --------------------------
	.section	.note.nv.cuinfo,"",@"SHT_NOTE"
	.sectionflags	@"SHF_NOTE_NV_CUINFO"
        /*0018*/ 	.short	0x0002
        /*001a*/ 	.short	0x0064
        /*001c*/ 	.short	0x0082
	.zero		2


//--------------------- .nv.info                  --------------------------
	.section	.nv.info,"",@"SHT_CUDA_INFO"
	.align	4


	//----- nvinfo : EIATTR_REGCOUNT
	.align		4
        /*0000*/ 	.byte	0x04, 0x2f
        /*0002*/ 	.short	(.L_1 - .L_0)
	.align		4
.L_0:
        /*0004*/ 	.word	index@(_Z12matrixKernelPPfS0_S0_)
        /*0008*/ 	.word	0x0000001a


	//----- nvinfo : EIATTR_FRAME_SIZE
	.align		4
.L_1:
        /*000c*/ 	.byte	0x04, 0x11
        /*000e*/ 	.short	(.L_3 - .L_2)
	.align		4
.L_2:
        /*0010*/ 	.word	index@(_Z12matrixKernelPPfS0_S0_)
        /*0014*/ 	.word	0x00000000


	//----- nvinfo : EIATTR_REGCOUNT
	.align		4
.L_3:
        /*0018*/ 	.byte	0x04, 0x2f
        /*001a*/ 	.short	(.L_5 - .L_4)
	.align		4
.L_4:
        /*001c*/ 	.word	index@(_Z17tiledMatrixKernelPPfS0_S0_)
        /*0020*/ 	.word	0x0000001a


	//----- nvinfo : EIATTR_FRAME_SIZE
	.align		4
.L_5:
        /*0024*/ 	.byte	0x04, 0x11
        /*0026*/ 	.short	(.L_7 - .L_6)
	.align		4
.L_6:
        /*0028*/ 	.word	index@(_Z17tiledMatrixKernelPPfS0_S0_)
        /*002c*/ 	.word	0x00000000


	//----- nvinfo : EIATTR_MIN_STACK_SIZE
	.align		4
.L_7:
        /*0030*/ 	.byte	0x04, 0x12
        /*0032*/ 	.short	(.L_9 - .L_8)
	.align		4
.L_8:
        /*0034*/ 	.word	index@(_Z17tiledMatrixKernelPPfS0_S0_)
        /*0038*/ 	.word	0x00000000


	//----- nvinfo : EIATTR_MIN_STACK_SIZE
	.align		4
.L_9:
        /*003c*/ 	.byte	0x04, 0x12
        /*003e*/ 	.short	(.L_11 - .L_10)
	.align		4
.L_10:
        /*0040*/ 	.word	index@(_Z12matrixKernelPPfS0_S0_)
        /*0044*/ 	.word	0x00000000
.L_11:


//--------------------- .nv.compat                --------------------------
	.section	.nv.compat,"",@"SHT_CUDA_COMPAT_INFO"
	.align	4
        /*0000*/ 	.byte	0x02, 0x09, 0x00, 0x00, 0x02, 0x02, 0x01, 0x00, 0x02, 0x05, 0x05, 0x00, 0x03, 0x07, 0x01, 0x01
        /*0010*/ 	.byte	0x02, 0x03, 0x00, 0x00, 0x02, 0x06, 0x01, 0x00, 0x04, 0x0b, 0x08, 0x00, 0x09, 0x00, 0x00, 0x00
        /*0020*/ 	.byte	0x00, 0x00, 0x00, 0x00


//--------------------- .nv.info._Z17tiledMatrixKernelPPfS0_S0_ --------------------------
	.section	.nv.info._Z17tiledMatrixKernelPPfS0_S0_,"",@"SHT_CUDA_INFO"
	.sectionflags	@""
	.align	4


	//----- nvinfo : EIATTR_CUDA_API_VERSION
	.align		4
        /*0000*/ 	.byte	0x04, 0x37
        /*0002*/ 	.short	(.L_13 - .L_12)
.L_12:
        /*0004*/ 	.word	0x00000082


	//----- nvinfo : EIATTR_KPARAM_INFO
	.align		4
.L_13:
        /*0008*/ 	.byte	0x04, 0x17
        /*000a*/ 	.short	(.L_15 - .L_14)
.L_14:
        /*000c*/ 	.word	0x00000000
        /*0010*/ 	.short	0x0002
        /*0012*/ 	.short	0x0010
        /*0014*/ 	.byte	0x00, 0xf5, 0x21, 0x00


	//----- nvinfo : EIATTR_KPARAM_INFO
	.align		4
.L_15:
        /*0018*/ 	.byte	0x04, 0x17
        /*001a*/ 	.short	(.L_17 - .L_16)
.L_16:
        /*001c*/ 	.word	0x00000000
        /*0020*/ 	.short	0x0001
        /*0022*/ 	.short	0x0008
        /*0024*/ 	.byte	0x00, 0xf5, 0x21, 0x00


	//----- nvinfo : EIATTR_KPARAM_INFO
	.align		4
.L_17:
        /*0028*/ 	.byte	0x04, 0x17
        /*002a*/ 	.short	(.L_19 - .L_18)
.L_18:
        /*002c*/ 	.word	0x00000000
        /*0030*/ 	.short	0x0000
        /*0032*/ 	.short	0x0000
        /*0034*/ 	.byte	0x00, 0xf5, 0x21, 0x00


	//----- nvinfo : EIATTR_SPARSE_MMA_MASK
	.align		4
.L_19:
        /*0038*/ 	.byte	0x03, 0x50
        /*003a*/ 	.short	0x0000


	//----- nvinfo : EIATTR_MAXREG_COUNT
	.align		4
        /*003c*/ 	.byte	0x03, 0x1b
        /*003e*/ 	.short	0x00ff


	//----- nvinfo : EIATTR_NUM_BARRIERS
	.align		4
        /*0040*/ 	.byte	0x02, 0x4c
        /*0042*/ 	.byte	0x01
	.zero		1


	//----- nvinfo : EIATTR_MERCURY_ISA_VERSION
	.align		4
        /*0044*/ 	.byte	0x03, 0x5f
        /*0046*/ 	.short	0x0101


	//----- nvinfo : EIATTR_VRC_CTA_INIT_COUNT
	.align		4
        /*0048*/ 	.byte	0x02, 0x4a
	.zero		1
	.zero		1


	//----- nvinfo : EIATTR_EXIT_INSTR_OFFSETS
	.align		4
        /*004c*/ 	.byte	0x04, 0x1c
        /*004e*/ 	.short	(.L_21 - .L_20)


	//   ....[0]....
.L_20:
        /*0050*/ 	.word	0x00000ea0


	//----- nvinfo : EIATTR_CBANK_PARAM_SIZE
	.align		4
.L_21:
        /*0054*/ 	.byte	0x03, 0x19
        /*0056*/ 	.short	0x0018


	//----- nvinfo : EIATTR_PARAM_CBANK
	.align		4
        /*0058*/ 	.byte	0x04, 0x0a
        /*005a*/ 	.short	(.L_23 - .L_22)
	.align		4
.L_22:
        /*005c*/ 	.word	index@(.nv.constant0._Z17tiledMatrixKernelPPfS0_S0_)
        /*0060*/ 	.short	0x0380
        /*0062*/ 	.short	0x0018


	//----- nvinfo : EIATTR_SW_WAR
	.align		4
.L_23:
        /*0064*/ 	.byte	0x04, 0x36
        /*0066*/ 	.short	(.L_25 - .L_24)
.L_24:
        /*0068*/ 	.word	0x00000008
.L_25:


//--------------------- .nv.info._Z12matrixKernelPPfS0_S0_ --------------------------
	.section	.nv.info._Z12matrixKernelPPfS0_S0_,"",@"SHT_CUDA_INFO"
	.sectionflags	@""
	.align	4


	//----- nvinfo : EIATTR_CUDA_API_VERSION
	.align		4
        /*0000*/ 	.byte	0x04, 0x37
        /*0002*/ 	.short	(.L_27 - .L_26)
.L_26:
        /*0004*/ 	.word	0x00000082


	//----- nvinfo : EIATTR_KPARAM_INFO
	.align		4
.L_27:
        /*0008*/ 	.byte	0x04, 0x17
        /*000a*/ 	.short	(.L_29 - .L_28)
.L_28:
        /*000c*/ 	.word	0x00000000
        /*0010*/ 	.short	0x0002
        /*0012*/ 	.short	0x0010
        /*0014*/ 	.byte	0x00, 0xf5, 0x21, 0x00


	//----- nvinfo : EIATTR_KPARAM_INFO
	.align		4
.L_29:
        /*0018*/ 	.byte	0x04, 0x17
        /*001a*/ 	.short	(.L_31 - .L_30)
.L_30:
        /*001c*/ 	.word	0x00000000
        /*0020*/ 	.short	0x0001
        /*0022*/ 	.short	0x0008
        /*0024*/ 	.byte	0x00, 0xf5, 0x21, 0x00


	//----- nvinfo : EIATTR_KPARAM_INFO
	.align		4
.L_31:
        /*0028*/ 	.byte	0x04, 0x17
        /*002a*/ 	.short	(.L_33 - .L_32)
.L_32:
        /*002c*/ 	.word	0x00000000
        /*0030*/ 	.short	0x0000
        /*0032*/ 	.short	0x0000
        /*0034*/ 	.byte	0x00, 0xf5, 0x21, 0x00


	//----- nvinfo : EIATTR_SPARSE_MMA_MASK
	.align		4
.L_33:
        /*0038*/ 	.byte	0x03, 0x50
        /*003a*/ 	.short	0x0000


	//----- nvinfo : EIATTR_MAXREG_COUNT
	.align		4
        /*003c*/ 	.byte	0x03, 0x1b
        /*003e*/ 	.short	0x00ff


	//----- nvinfo : EIATTR_MERCURY_ISA_VERSION
	.align		4
        /*0040*/ 	.byte	0x03, 0x5f
        /*0042*/ 	.short	0x0101


	//----- nvinfo : EIATTR_VRC_CTA_INIT_COUNT
	.align		4
        /*0044*/ 	.byte	0x02, 0x4a
	.zero		1
	.zero		1


	//----- nvinfo : EIATTR_EXIT_INSTR_OFFSETS
	.align		4
        /*0048*/ 	.byte	0x04, 0x1c
        /*004a*/ 	.short	(.L_35 - .L_34)


	//   ....[0]....
.L_34:
        /*004c*/ 	.word	0x000007a0


	//----- nvinfo : EIATTR_CBANK_PARAM_SIZE
	.align		4
.L_35:
        /*0050*/ 	.byte	0x03, 0x19
        /*0052*/ 	.short	0x0018


	//----- nvinfo : EIATTR_PARAM_CBANK
	.align		4
        /*0054*/ 	.byte	0x04, 0x0a
        /*0056*/ 	.short	(.L_37 - .L_36)
	.align		4
.L_36:
        /*0058*/ 	.word	index@(.nv.constant0._Z12matrixKernelPPfS0_S0_)
        /*005c*/ 	.short	0x0380
        /*005e*/ 	.short	0x0018


	//----- nvinfo : EIATTR_SW_WAR
	.align		4
.L_37:
        /*0060*/ 	.byte	0x04, 0x36
        /*0062*/ 	.short	(.L_39 - .L_38)
.L_38:
        /*0064*/ 	.word	0x00000008
.L_39:


//--------------------- .nv.callgraph             --------------------------
	.section	.nv.callgraph,"",@"SHT_CUDA_CALLGRAPH"
	.align	4
	.sectionentsize	8
	.align		4
        /*0000*/ 	.word	0x00000000
	.align		4
        /*0004*/ 	.word	0xffffffff
	.align		4
        /*0008*/ 	.word	0x00000000
	.align		4
        /*000c*/ 	.word	0xfffffffe
	.align		4
        /*0010*/ 	.word	0x00000000
	.align		4
        /*0014*/ 	.word	0xfffffffd
	.align		4
        /*0018*/ 	.word	0x00000000
	.align		4
        /*001c*/ 	.word	0xfffffffc


//--------------------- .text._Z17tiledMatrixKernelPPfS0_S0_ --------------------------
	.section	.text._Z17tiledMatrixKernelPPfS0_S0_,"ax",@progbits
	.align	128
        .global         _Z17tiledMatrixKernelPPfS0_S0_
        .type           _Z17tiledMatrixKernelPPfS0_S0_,@function
        .size           _Z17tiledMatrixKernelPPfS0_S0_,(.L_x_3 - _Z17tiledMatrixKernelPPfS0_S0_)
        .other          _Z17tiledMatrixKernelPPfS0_S0_,@"STO_CUDA_ENTRY STV_DEFAULT"
_Z17tiledMatrixKernelPPfS0_S0_:
.text._Z17tiledMatrixKernelPPfS0_S0_:
[----:B------:R-:W-:Y:S01]  /*0000*/  LDC R1, c[0x0][0x37c] ;  /* 0x0000df00ff017b82 */ /* 0x000fe20000000800 */
[----:B------:R-:W0:Y:S07]  /*0010*/  S2R R5, SR_TID.X ;  /* 0x0000000000057919 */ /* 0x000e2e0000002100 */
[----:B------:R-:W1:Y:S01]  /*0020*/  LDC.64 R6, c[0x0][0x380] ;  /* 0x0000e000ff067b82 */ /* 0x000e620000000a00 */
[----:B------:R-:W2:Y:S01]  /*0030*/  LDCU.64 UR8, c[0x0][0x358] ;  /* 0x00006b00ff0877ac */ /* 0x000ea20008000a00 */
[----:B------:R-:W3:Y:S06]  /*0040*/  S2R R4, SR_CTAID.X ;  /* 0x0000000000047919 */ /* 0x000eec0000002500 */
[----:B------:R-:W4:Y:S08]  /*0050*/  LDC.64 R10, c[0x0][0x388] ;  /* 0x0000e200ff0a7b82 */ /* 0x000f300000000a00 */
[----:B------:R-:W5:Y:S08]  /*0060*/  S2UR UR6, SR_CgaCtaId ;  /* 0x00000000000679c3 */ /* 0x000f700000008800 */
[----:B------:R-:W5:Y:S01]  /*0070*/  LDC.64 R14, c[0x0][0x390] ;  /* 0x0000e400ff0e7b82 */ /* 0x000f620000000a00 */
[----:B0-----:R-:W-:-:S04]  /*0080*/  SHF.R.U32.HI R3, RZ, 0x5, R5 ;  /* 0x00000005ff037819 */ /* 0x001fc80000011605 */
[----:B---3--:R-:W-:-:S05]  /*0090*/  LOP3.LUT R2, R3, 0x7ffffe0, R4, 0xf8, !PT ;  /* 0x07ffffe003027812 */ /* 0x008fca00078ef804 */
[----:B-1----:R-:W-:-:S04]  /*00a0*/  IMAD.WIDE.U32 R6, R2, 0x8, R6 ;  /* 0x0000000802067825 */ /* 0x002fc800078e0006 */
[----:B----4-:R-:W-:Y:S02]  /*00b0*/  IMAD.WIDE.U32 R10, R2, 0x8, R10 ;  /* 0x00000008020a7825 */ /* 0x010fe400078e000a */
[----:B--2---:R-:W2:Y:S04]  /*00c0*/  LDG.E.64 R6, desc[UR8][R6.64] ;  /* 0x0000000806067981 */ /* 0x004ea8000c1e1b00 */
[----:B------:R-:W3:Y:S01]  /*00d0*/  LDG.E.64 R10, desc[UR8][R10.64] ;  /* 0x000000080a0a7981 */ /* 0x000ee2000c1e1b00 */
[----:B------:R-:W-:-:S04]  /*00e0*/  SHF.L.U32 R4, R4, 0xa, RZ ;  /* 0x0000000a04047819 */ /* 0x000fc800000006ff */
[----:B------:R-:W-:Y:S01]  /*00f0*/  LOP3.LUT R4, R4, 0x7c1f, R5, 0xc8, !PT ;  /* 0x00007c1f04047812 */ /* 0x000fe200078ec805 */
[----:B------:R-:W-:Y:S02]  /*0100*/  UMOV UR4, 0x400 ;  /* 0x0000040000047882 */ /* 0x000fe40000000000 */
[----:B------:R-:W-:Y:S02]  /*0110*/  UIADD3 UR5, UPT, UPT, UR4, 0x1000, URZ ;  /* 0x0000100004057890 */ /* 0x000fe4000fffe0ff */
[----:B--2---:R-:W-:-:S04]  /*0120*/  IMAD.WIDE.U32 R8, R4, 0x4, R6 ;  /* 0x0000000404087825 */ /* 0x004fc800078e0006 */
[----:B---3--:R-:W-:Y:S01]  /*0130*/  IMAD.WIDE.U32 R12, R4, 0x4, R10 ;  /* 0x00000004040c7825 */ /* 0x008fe200078e000a */
[----:B------:R-:W2:Y:S04]  /*0140*/  LDG.E R16, desc[UR8][R8.64] ;  /* 0x0000000808107981 */ /* 0x000ea8000c1e1900 */
[----:B------:R-:W3:Y:S01]  /*0150*/  LDG.E R18, desc[UR8][R12.64] ;  /* 0x000000080c127981 */ /* 0x000ee2000c1e1900 */
[----:B------:R-:W-:Y:S01]  /*0160*/  SHF.L.U32 R5, R5, 0x2, RZ ;  /* 0x0000000205057819 */ /* 0x000fe200000006ff */
[----:B-----5:R-:W-:Y:S02]  /*0170*/  ULEA UR4, UR6, UR4, 0x18 ;  /* 0x0000000406047291 */ /* 0x020fe4000f8ec0ff */
[----:B------:R-:W-:Y:S01]  /*0180*/  ULEA UR5, UR6, UR5, 0x18 ;  /* 0x0000000506057291 */ /* 0x000fe2000f8ec0ff */
[----:B------:R-:W-:-:S03]  /*0190*/  LOP3.LUT R5, R5, 0x7c, RZ, 0xc0, !PT ;  /* 0x0000007c05057812 */ /* 0x000fc600078ec0ff */
[----:B------:R-:W-:Y:S02]  /*01a0*/  LEA R0, R3, UR4, 0x7 ;  /* 0x0000000403007c11 */ /* 0x000fe4000f8e38ff */
[----:B------:R-:W-:Y:S02]  /*01b0*/  IADD3 R6, PT, PT, R5, UR5, RZ ;  /* 0x0000000505067c10 */ /* 0x000fe4000fffe0ff */
[----:B------:R-:W-:Y:S02]  /*01c0*/  IADD3 R17, PT, PT, R0, R5, RZ ;  /* 0x0000000500117210 */ /* 0x000fe40007ffe0ff */
[----:B------:R-:W-:Y:S01]  /*01d0*/  LEA R19, R3, R6, 0x7 ;  /* 0x0000000603137211 */ /* 0x000fe200078e38ff */
[----:B------:R-:W-:Y:S02]  /*01e0*/  IMAD.WIDE.U32 R2, R2, 0x8, R14 ;  /* 0x0000000802027825 */ /* 0x000fe400078e000e */
[----:B--2---:R-:W-:Y:S04]  /*01f0*/  STS [R17], R16 ;  /* 0x0000001011007388 */ /* 0x004fe80000000800 */
[----:B---3--:R-:W-:Y:S01]  /*0200*/  STS [R19], R18 ;  /* 0x0000001213007388 */ /* 0x008fe20000000800 */
[----:B------:R-:W-:Y:S06]  /*0210*/  BAR.SYNC.DEFER_BLOCKING 0x0 ;  /* 0x0000000000007b1d */ /* 0x000fec0000010000 */
[----:B------:R-:W2:Y:S04]  /*0220*/  LDG.E.64 R6, desc[UR8][R2.64] ;  /* 0x0000000802067981 */ /* 0x000ea8000c1e1b00 */
[----:B------:R-:W-:Y:S04]  /*0230*/  LDS R13, [R5+UR5] ;  /* 0x00000005050d7984 */ /* 0x000fe80008000800 */
[----:B------:R-:W0:Y:S04]  /*0240*/  LDS.128 R8, [R0] ;  /* 0x0000000000087984 */ /* 0x000e280000000c00 */
[----:B------:R-:W-:Y:S01]  /*0250*/  LDS R19, [R5+UR5+0x100] ;  /* 0x0001000505137984 */ /* 0x000fe20008000800 */
[----:B--2---:R-:W-:-:S05]  /*0260*/  IMAD.WIDE.U32 R6, R4, 0x4, R6 ;  /* 0x0000000404067825 */ /* 0x004fca00078e0006 */
[----:B------:R-:W0:Y:S02]  /*0270*/  LDG.E R15, desc[UR8][R6.64] ;  /* 0x00000008060f7981 */ /* 0x000e24000c1e1900 */
[----:B0-----:R-:W-:Y:S02]  /*0280*/  FFMA R15, R8, R13, R15 ;  /* 0x0000000d080f7223 */ /* 0x001fe4000000000f */
[----:B------:R-:W0:Y:S04]  /*0290*/  LDS R8, [R5+UR5+0x80] ;  /* 0x0000800505087984 */ /* 0x000e280008000800 */
[----:B------:R1:W-:Y:S04]  /*02a0*/  STG.E desc[UR8][R6.64], R15 ;  /* 0x0000000f06007986 */ /* 0x0003e8000c101908 */
[----:B------:R-:W2:Y:S02]  /*02b0*/  LDG.E.64 R12, desc[UR8][R2.64] ;  /* 0x00000008020c7981 */ /* 0x000ea4000c1e1b00 */
[----:B--2---:R-:W-:-:S05]  /*02c0*/  IMAD.WIDE.U32 R12, R4, 0x4, R12 ;  /* 0x00000004040c7825 */ /* 0x004fca00078e000c */
[----:B------:R-:W0:Y:S02]  /*02d0*/  LDG.E R17, desc[UR8][R12.64] ;  /* 0x000000080c117981 */ /* 0x000e24000c1e1900 */
[----:B0-----:R-:W-:-:S05]  /*02e0*/  FFMA R17, R8, R9, R17 ;  /* 0x0000000908117223 */ /* 0x001fca0000000011 */
[----:B------:R-:W-:Y:S04]  /*02f0*/  STG.E desc[UR8][R12.64], R17 ;  /* 0x000000110c007986 */ /* 0x000fe8000c101908 */
[----:B------:R-:W2:Y:S02]  /*0300*/  LDG.E.64 R8, desc[UR8][R2.64] ;  /* 0x0000000802087981 */ /* 0x000ea4000c1e1b00 */
[----:B--2---:R-:W-:-:S05]  /*0310*/  IMAD.WIDE.U32 R8, R4, 0x4, R8 ;  /* 0x0000000404087825 */ /* 0x004fca00078e0008 */
[----:B------:R-:W2:Y:S02]  /*0320*/  LDG.E R14, desc[UR8][R8.64] ;  /* 0x00000008080e7981 */ /* 0x000ea4000c1e1900 */
[----:B--2---:R-:W-:Y:S02]  /*0330*/  FFMA R19, R19, R10, R14 ;  /* 0x0000000a13137223 */ /* 0x004fe4000000000e */
[----:B------:R-:W0:Y:S04]  /*0340*/  LDS R10, [R5+UR5+0x180] ;  /* 0x00018005050a7984 */ /* 0x000e280008000800 */
[----:B------:R-:W-:Y:S04]  /*0350*/  STG.E desc[UR8][R8.64], R19 ;  /* 0x0000001308007986 */ /* 0x000fe8000c101908 */
[----:B-1----:R-:W2:Y:S02]  /*0360*/  LDG.E.64 R6, desc[UR8][R2.64] ;  /* 0x0000000802067981 */ /* 0x002ea4000c1e1b00 */
[----:B--2---:R-:W-:-:S05]  /*0370*/  IMAD.WIDE.U32 R6, R4, 0x4, R6 ;  /* 0x0000000404067825 */ /* 0x004fca00078e0006 */
[----:B------:R-:W0:Y:S02]  /*0380*/  LDG.E R15, desc[UR8][R6.64] ;  /* 0x00000008060f7981 */ /* 0x000e24000c1e1900 */
[----:B0-----:R-:W-:Y:S02]  /*0390*/  FFMA R17, R10, R11, R15 ;  /* 0x0000000b0a117223 */ /* 0x001fe4000000000f */
[----:B------:R-:W-:Y:S04]  /*03a0*/  LDS R15, [R5+UR5+0x200] ;  /* 0x00020005050f7984 */ /* 0x000fe80008000800 */
[----:B------:R-:W-:Y:S04]  /*03b0*/  STG.E desc[UR8][R6.64], R17 ;  /* 0x0000001106007986 */ /* 0x000fe8000c101908 */
[----:B------:R-:W2:Y:S04]  /*03c0*/  LDG.E.64 R10, desc[UR8][R2.64] ;  /* 0x00000008020a7981 */ /* 0x000ea8000c1e1b00 */
[----:B------:R-:W-:Y:S01]  /*03d0*/  LDS R6, [R5+UR5+0x280] ;  /* 0x0002800505067984 */ /* 0x000fe20008000800 */
[----:B--2---:R-:W-:-:S03]  /*03e0*/  IMAD.WIDE.U32 R12, R4, 0x4, R10 ;  /* 0x00000004040c7825 */ /* 0x004fc600078e000a */
[----:B------:R-:W0:Y:S04]  /*03f0*/  LDS.128 R8, [R0+0x10] ;  /* 0x0000100000087984 */ /* 0x000e280000000c00 */
[----:B------:R-:W0:Y:S02]  /*0400*/  LDG.E R21, desc[UR8][R12.64] ;  /* 0x000000080c157981 */ /* 0x000e24000c1e1900 */
[----:B0-----:R-:W-:-:S05]  /*0410*/  FFMA R21, R8, R15, R21 ;  /* 0x0000000f08157223 */ /* 0x001fca0000000015 */
[----:B------:R-:W-:Y:S04]  /*0420*/  STG.E desc[UR8][R12.64], R21 ;  /* 0x000000150c007986 */ /* 0x000fe8000c101908 */
[----:B------:R-:W2:Y:S04]  /*0430*/  LDG.E.64 R14, desc[UR8][R2.64] ;  /* 0x00000008020e7981 */ /* 0x000ea8000c1e1b00 */
[----:B------:R-:W-:Y:S01]  /*0440*/  LDS R21, [R5+UR5+0x400] ;  /* 0x0004000505157984 */ /* 0x000fe20008000800 */
[----:B--2---:R-:W-:-:S05]  /*0450*/  IMAD.WIDE.U32 R14, R4, 0x4, R14 ;  /* 0x00000004040e7825 */ /* 0x004fca00078e000e */
[----:B------:R-:W2:Y:S02]  /*0460*/  LDG.E R19, desc[UR8][R14.64] ;  /* 0x000000080e137981 */ /* 0x000ea4000c1e1900 */
[----:B--2---:R-:W-:Y:S02]  /*0470*/  FFMA R19, R6, R9, R19 ;  /* 0x0000000906137223 */ /* 0x004fe40000000013 */
[----:B------:R-:W0:Y:S04]  /*0480*/  LDS R9, [R5+UR5+0x300] ;  /* 0x0003000505097984 */ /* 0x000e280008000800 */
[----:B------:R-:W-:Y:S04]  /*0490*/  STG.E desc[UR8][R14.64], R19 ;  /* 0x000000130e007986 */ /* 0x000fe8000c101908 */
[----:B------:R-:W2:Y:S02]  /*04a0*/  LDG.E.64 R6, desc[UR8][R2.64] ;  /* 0x0000000802067981 */ /* 0x000ea4000c1e1b00 */
[----:B--2---:R-:W-:-:S05]  /*04b0*/  IMAD.WIDE.U32 R6, R4, 0x4, R6 ;  /* 0x0000000404067825 */ /* 0x004fca00078e0006 */
[----:B------:R-:W0:Y:S02]  /*04c0*/  LDG.E R8, desc[UR8][R6.64] ;  /* 0x0000000806087981 */ /* 0x000e24000c1e1900 */
[----:B0-----:R-:W-:-:S05]  /*04d0*/  FFMA R17, R9, R10, R8 ;  /* 0x0000000a09117223 */ /* 0x001fca0000000008 */
[----:B------:R-:W-:Y:S04]  /*04e0*/  STG.E desc[UR8][R6.64], R17 ;  /* 0x0000001106007986 */ /* 0x000fe8000c101908 */
[----:B------:R-:W2:Y:S02]  /*04f0*/  LDG.E.64 R8, desc[UR8][R2.64] ;  /* 0x0000000802087981 */ /* 0x000ea4000c1e1b00 */
[----:B--2---:R-:W-:Y:S02]  /*0500*/  IMAD.WIDE.U32 R12, R4, 0x4, R8 ;  /* 0x00000004040c7825 */ /* 0x004fe400078e0008 */
[----:B------:R-:W0:Y:S04]  /*0510*/  LDS R8, [R5+UR5+0x380] ;  /* 0x0003800505087984 */ /* 0x000e280008000800 */
[----:B------:R-:W0:Y:S02]  /*0520*/  LDG.E R9, desc[UR8][R12.64] ;  /* 0x000000080c097981 */ /* 0x000e24000c1e1900 */
[----:B0-----:R-:W-:-:S05]  /*0530*/  FFMA R19, R8, R11, R9 ;  /* 0x0000000b08137223 */ /* 0x001fca0000000009 */
[----:B------:R-:W-:Y:S04]  /*0540*/  STG.E desc[UR8][R12.64], R19 ;  /* 0x000000130c007986 */ /* 0x000fe8000c101908 */
[----:B------:R-:W2:Y:S04]  /*0550*/  LDG.E.64 R8, desc[UR8][R2.64] ;  /* 0x0000000802087981 */ /* 0x000ea8000c1e1b00 */
[----:B------:R-:W-:Y:S01]  /*0560*/  LDS R13, [R5+UR5+0x500] ;  /* 0x00050005050d7984 */ /* 0x000fe20008000800 */
[----:B--2---:R-:W-:-:S03]  /*0570*/  IMAD.WIDE.U32 R14, R4, 0x4, R8 ;  /* 0x00000004040e7825 */ /* 0x004fc600078e0008 */
[----:B------:R-:W0:Y:S04]  /*0580*/  LDS.128 R8, [R0+0x20] ;  /* 0x0000200000087984 */ /* 0x000e280000000c00 */
        /* <DEDUP_REMOVED lines=9> */
[----:B------:R-:W2:Y:S04]  /*0620*/  LDG.E.64 R8, desc[UR8][R2.64] ;  /* 0x0000000802087981 */ /* 0x000ea8000c1e1b00 */
[----:B------:R-:W-:Y:S01]  /*0630*/  LDS R17, [R5+UR5+0x600] ;  /* 0x0006000505117984 */ /* 0x000fe20008000800 */
[----:B--2---:R-:W-:-:S05]  /*0640*/  IMAD.WIDE.U32 R8, R4, 0x4, R8 ;  /* 0x0000000404087825 */ /* 0x004fca00078e0008 */
[----:B------:R-:W1:Y:S02]  /*0650*/  LDG.E R12, desc[UR8][R8.64] ;  /* 0x00000008080c7981 */ /* 0x000e64000c1e1900 */
[----:B-1----:R-:W-:Y:S02]  /*0660*/  FFMA R15, R13, R10, R12 ;  /* 0x0000000a0d0f7223 */ /* 0x002fe4000000000c */
[----:B------:R-:W0:Y:S04]  /*0670*/  LDS R10, [R5+UR5+0x580] ;  /* 0x00058005050a7984 */ /* 0x000e280008000800 */
[----:B------:R-:W-:Y:S04]  /*0680*/  STG.E desc[UR8][R8.64], R15 ;  /* 0x0000000f08007986 */ /* 0x000fe8000c101908 */
[----:B------:R-:W2:Y:S02]  /*0690*/  LDG.E.64 R12, desc[UR8][R2.64] ;  /* 0x00000008020c7981 */ /* 0x000ea4000c1e1b00 */
[----:B--2---:R-:W-:-:S05]  /*06a0*/  IMAD.WIDE.U32 R12, R4, 0x4, R12 ;  /* 0x00000004040c7825 */ /* 0x004fca00078e000c */
[----:B------:R-:W0:Y:S02]  /*06b0*/  LDG.E R19, desc[UR8][R12.64] ;  /* 0x000000080c137981 */ /* 0x000e24000c1e1900 */
[----:B0-----:R-:W-:Y:S02]  /*06c0*/  FFMA R19, R10, R11, R19 ;  /* 0x0000000b0a137223 */ /* 0x001fe40000000013 */
[----:B------:R-:W0:Y:S04]  /*06d0*/  LDS.128 R8, [R0+0x30] ;  /* 0x0000300000087984 */ /* 0x000e280000000c00 */
[----:B------:R-:W-:Y:S04]  /*06e0*/  STG.E desc[UR8][R12.64], R19 ;  /* 0x000000130c007986 */ /* 0x000fe8000c101908 */
[----:B------:R-:W2:Y:S04]  /*06f0*/  LDG.E.64 R6, desc[UR8][R2.64] ;  /* 0x0000000802067981 */ /* 0x000ea8000c1e1b00 */
        /* <DEDUP_REMOVED lines=114> */
[----:B0-----:R-:W-:Y:S02]  /*0e20*/  FFMA R13, R9, R10, R0 ;  /* 0x0000000a090d7223 */ /* 0x001fe40000000000 */
[----:B------:R-:W0:Y:S04]  /*0e30*/  LDS R0, [R5+UR5+0xf80] ;  /* 0x000f800505007984 */ /* 0x000e280008000800 */
[----:B------:R-:W-:Y:S04]  /*0e40*/  STG.E desc[UR8][R6.64], R13 ;  /* 0x0000000d06007986 */ /* 0x000fe8000c101908 */
[----:B------:R-:W2:Y:S02]  /*0e50*/  LDG.E.64 R8, desc[UR8][R2.64] ;  /* 0x0000000802087981 */ /* 0x000ea4000c1e1b00 */
[----:B--2---:R-:W-:-:S05]  /*0e60*/  IMAD.WIDE.U32 R8, R4, 0x4, R8 ;  /* 0x0000000404087825 */ /* 0x004fca00078e0008 */
[----:B------:R-:W0:Y:S02]  /*0e70*/  LDG.E R19, desc[UR8][R8.64] ;  /* 0x0000000808137981 */ /* 0x000e24000c1e1900 */
[----:B0-----:R-:W-:-:S05]  /*0e80*/  FFMA R11, R0, R11, R19 ;  /* 0x0000000b000b7223 */ /* 0x001fca0000000013 */
[----:B------:R-:W-:Y:S01]  /*0e90*/  STG.E desc[UR8][R8.64], R11 ;  /* 0x0000000b08007986 */ /* 0x000fe2000c101908 */
[----:B------:R-:W-:Y:S05]  /*0ea0*/  EXIT ;  /* 0x000000000000794d */ /* 0x000fea0003800000 */
.L_x_0:
[----:B------:R-:W-:-:S00]  /*0eb0*/  BRA `(.L_x_0) ;  /* 0xfffffffc00fc7947 */ /* 0x000fc0000383ffff */
[----:B------:R-:W-:-:S00]  /*0ec0*/  NOP ;  /* 0x0000000000007918 */ /* 0x000fc00000000000 */
        /* <DEDUP_REMOVED lines=11> */
.L_x_3:


//--------------------- .text._Z12matrixKernelPPfS0_S0_ --------------------------
	.section	.text._Z12matrixKernelPPfS0_S0_,"ax",@progbits
	.align	128
        .global         _Z12matrixKernelPPfS0_S0_
        .type           _Z12matrixKernelPPfS0_S0_,@function
        .size           _Z12matrixKernelPPfS0_S0_,(.L_x_4 - _Z12matrixKernelPPfS0_S0_)
        .other          _Z12matrixKernelPPfS0_S0_,@"STO_CUDA_ENTRY STV_DEFAULT"
_Z12matrixKernelPPfS0_S0_:
.text._Z12matrixKernelPPfS0_S0_:
[----:B------:R-:W-:Y:S01]  /*0000*/  LDC R1, c[0x0][0x37c] ;  /* 0x0000df00ff017b82 */ /* 0x000fe20000000800 */
[----:B------:R-:W0:Y:S07]  /*0010*/  S2R R11, SR_CTAID.X ;  /* 0x00000000000b7919 */ /* 0x000e2e0000002500 */
[----:B------:R-:W0:Y:S01]  /*0020*/  LDC.64 R2, c[0x0][0x390] ;  /* 0x0000e400ff027b82 */ /* 0x000e220000000a00 */
[----:B------:R-:W1:Y:S01]  /*0030*/  LDCU.64 UR8, c[0x0][0x358] ;  /* 0x00006b00ff0877ac */ /* 0x000e620008000a00 */
[----:B------:R-:W2:Y:S01]  /*0040*/  S2R R0, SR_TID.X ;  /* 0x0000000000007919 */ /* 0x000ea20000002100 */
[----:B------:R-:W3:Y:S05]  /*0050*/  LDCU.64 UR6, c[0x0][0x388] ;  /* 0x00007100ff0677ac */ /* 0x000eea0008000a00 */
[----:B------:R-:W4:Y:S01]  /*0060*/  LDC.64 R8, c[0x0][0x380] ;  /* 0x0000e000ff087b82 */ /* 0x000f220000000a00 */
[----:B0-----:R-:W-:-:S05]  /*0070*/  IMAD.WIDE.U32 R2, R11, 0x8, R2 ;  /* 0x000000080b027825 */ /* 0x001fca00078e0002 */
[----:B-1----:R-:W2:Y:S01]  /*0080*/  LDG.E.64 R4, desc[UR8][R2.64] ;  /* 0x0000000802047981 */ /* 0x002ea2000c1e1b00 */
[----:B---3--:R-:W-:Y:S01]  /*0090*/  UIADD3 UR5, UP0, UPT, UR6, 0x20, URZ ;  /* 0x0000002006057890 */ /* 0x008fe2000ff1e0ff */
[----:B------:R-:W-:-:S03]  /*00a0*/  UMOV UR4, URZ ;  /* 0x000000ff00047c82 */ /* 0x000fc60008000000 */
[----:B------:R-:W-:Y:S01]  /*00b0*/  UIADD3.X UR6, UPT, UPT, URZ, UR7, URZ, UP0, !UPT ;  /* 0x00000007ff067290 */ /* 0x000fe200087fe4ff */
[----:B--2---:R-:W-:-:S04]  /*00c0*/  IMAD.WIDE.U32 R6, R0, 0x4, R4 ;  /* 0x0000000400067825 */ /* 0x004fc800078e0004 */
[----:B----4-:R-:W-:Y:S01]  /*00d0*/  IMAD.WIDE.U32 R4, R11, 0x8, R8 ;  /* 0x000000080b047825 */ /* 0x010fe200078e0008 */
[----:B------:R0:W-:Y:S02]  /*00e0*/  STG.E desc[UR8][R6.64], RZ ;  /* 0x000000ff06007986 */ /* 0x0001e4000c101908 */
[----:B0-----:R-:W-:Y:S01]  /*00f0*/  MOV R6, UR5 ;  /* 0x0000000500067c02 */ /* 0x001fe20008000f00 */
[----:B------:R-:W-:Y:S01]  /*0100*/  UMOV UR5, URZ ;  /* 0x000000ff00057c82 */ /* 0x000fe20008000000 */
[----:B------:R-:W-:Y:S01]  /*0110*/  MOV R7, UR6 ;  /* 0x0000000600077c02 */ /* 0x000fe20008000f00 */
[----:B------:R-:W-:-:S06]  /*0120*/  UMOV UR6, URZ ;  /* 0x000000ff00067c82 */ /* 0x000fcc0008000000 */
.L_x_1:
[----:B-1----:R-:W2:Y:S04]  /*0130*/  LDG.E.64 R12, desc[UR8][R4.64] ;  /* 0x00000008040c7981 */ /* 0x002ea8000c1e1b00 */
[----:B------:R-:W3:Y:S04]  /*0140*/  LDG.E.64 R8, desc[UR8][R6.64+-0x20] ;  /* 0xffffe00806087981 */ /* 0x000ee8000c1e1b00 */
[----:B------:R-:W4:Y:S01]  /*0150*/  LDG.E.64 R10, desc[UR8][R2.64] ;  /* 0x00000008020a7981 */ /* 0x000f22000c1e1b00 */
[----:B--2---:R-:W-:Y:S01]  /*0160*/  IADD3 R18, P0, PT, R12, UR5, RZ ;  /* 0x000000050c127c10 */ /* 0x004fe2000ff1e0ff */
[----:B---3--:R-:W-:-:S03]  /*0170*/  IMAD.WIDE.U32 R8, R0, 0x4, R8 ;  /* 0x0000000400087825 */ /* 0x008fc600078e0008 */
[----:B------:R-:W-:Y:S01]  /*0180*/  IADD3.X R19, PT, PT, R13, UR6, RZ, P0, !PT ;  /* 0x000000060d137c10 */ /* 0x000fe200087fe4ff */
[----:B----4-:R-:W-:Y:S02]  /*0190*/  IMAD.WIDE.U32 R10, R0, 0x4, R10 ;  /* 0x00000004000a7825 */ /* 0x010fe400078e000a */
[----:B------:R-:W2:Y:S04]  /*01a0*/  LDG.E R9, desc[UR8][R8.64] ;  /* 0x0000000808097981 */ /* 0x000ea8000c1e1900 */
[----:B------:R-:W2:Y:S04]  /*01b0*/  LDG.E R13, desc[UR8][R10.64] ;  /* 0x000000080a0d7981 */ /* 0x000ea8000c1e1900 */
[----:B------:R-:W2:Y:S02]  /*01c0*/  LDG.E R18, desc[UR8][R18.64] ;  /* 0x0000000812127981 */ /* 0x000ea4000c1e1900 */
[----:B--2---:R-:W-:-:S05]  /*01d0*/  FFMA R23, R18, R9, R13 ;  /* 0x0000000912177223 */ /* 0x004fca000000000d */
[----:B------:R0:W-:Y:S04]  /*01e0*/  STG.E desc[UR8][R10.64], R23 ;  /* 0x000000170a007986 */ /* 0x0001e8000c101908 */
[----:B------:R-:W2:Y:S04]  /*01f0*/  LDG.E.64 R12, desc[UR8][R4.64] ;  /* 0x00000008040c7981 */ /* 0x000ea8000c1e1b00 */
[----:B------:R-:W3:Y:S04]  /*0200*/  LDG.E.64 R14, desc[UR8][R6.64+-0x18] ;  /* 0xffffe808060e7981 */ /* 0x000ee8000c1e1b00 */
[----:B------:R-:W4:Y:S01]  /*0210*/  LDG.E.64 R16, desc[UR8][R2.64] ;  /* 0x0000000802107981 */ /* 0x000f22000c1e1b00 */
[----:B--2---:R-:W-:Y:S01]  /*0220*/  IADD3 R20, P0, PT, R12, UR5, RZ ;  /* 0x000000050c147c10 */ /* 0x004fe2000ff1e0ff */
[----:B---3--:R-:W-:-:S03]  /*0230*/  IMAD.WIDE.U32 R14, R0, 0x4, R14 ;  /* 0x00000004000e7825 */ /* 0x008fc600078e000e */
[----:B------:R-:W-:Y:S01]  /*0240*/  IADD3.X R21, PT, PT, R13, UR6, RZ, P0, !PT ;  /* 0x000000060d157c10 */ /* 0x000fe200087fe4ff */
[----:B----4-:R-:W-:Y:S02]  /*0250*/  IMAD.WIDE.U32 R16, R0, 0x4, R16 ;  /* 0x0000000400107825 */ /* 0x010fe400078e0010 */
[----:B------:R-:W0:Y:S04]  /*0260*/  LDG.E R15, desc[UR8][R14.64] ;  /* 0x000000080e0f7981 */ /* 0x000e28000c1e1900 */
[----:B------:R-:W0:Y:S04]  /*0270*/  LDG.E R9, desc[UR8][R16.64] ;  /* 0x0000000810097981 */ /* 0x000e28000c1e1900 */
[----:B------:R-:W0:Y:S02]  /*0280*/  LDG.E R20, desc[UR8][R20.64+0x4] ;  /* 0x0000040814147981 */ /* 0x000e24000c1e1900 */
[----:B0-----:R-:W-:-:S05]  /*0290*/  FFMA R23, R20, R15, R9 ;  /* 0x0000000f14177223 */ /* 0x001fca0000000009 */
        /* <DEDUP_REMOVED lines=63> */
[----:B0-----:R-:W4:Y:S01]  /*0690*/  LDG.E.64 R16, desc[UR8][R2.64] ;  /* 0x0000000802107981 */ /* 0x001f22000c1e1b00 */
[----:B--2---:R-:W-:Y:S01]  /*06a0*/  IADD3 R8, P0, PT, R8, UR5, RZ ;  /* 0x0000000508087c10 */ /* 0x004fe2000ff1e0ff */
[----:B---3--:R-:W-:-:S03]  /*06b0*/  IMAD.WIDE.U32 R14, R0, 0x4, R14 ;  /* 0x00000004000e7825 */ /* 0x008fc600078e000e */
[----:B------:R-:W-:Y:S01]  /*06c0*/  IADD3.X R9, PT, PT, R9, UR6, RZ, P0, !PT ;  /* 0x0000000609097c10 */ /* 0x000fe200087fe4ff */
[----:B----4-:R-:W-:Y:S02]  /*06d0*/  IMAD.WIDE.U32 R16, R0, 0x4, R16 ;  /* 0x0000000400107825 */ /* 0x010fe400078e0010 */
[----:B------:R-:W2:Y:S04]  /*06e0*/  LDG.E R15, desc[UR8][R14.64] ;  /* 0x000000080e0f7981 */ /* 0x000ea8000c1e1900 */
[----:B------:R-:W2:Y:S04]  /*06f0*/  LDG.E R11, desc[UR8][R16.64] ;  /* 0x00000008100b7981 */ /* 0x000ea8000c1e1900 */
[----:B------:R-:W2:Y:S01]  /*0700*/  LDG.E R8, desc[UR8][R8.64+0x1c] ;  /* 0x00001c0808087981 */ /* 0x000ea2000c1e1900 */
[----:B------:R-:W-:-:S02]  /*0710*/  UIADD3 UR5, UP0, UPT, UR5, 0x20, URZ ;  /* 0x0000002005057890 */ /* 0x000fc4000ff1e0ff */
[----:B------:R-:W-:Y:S02]  /*0720*/  UIADD3 UR4, UPT, UPT, UR4, 0x8, URZ ;  /* 0x0000000804047890 */ /* 0x000fe4000fffe0ff */
[----:B------:R-:W-:Y:S02]  /*0730*/  UIADD3.X UR6, UPT, UPT, URZ, UR6, URZ, UP0, !UPT ;  /* 0x00000006ff067290 */ /* 0x000fe400087fe4ff */
[----:B------:R-:W-:Y:S01]  /*0740*/  UISETP.NE.AND UP0, UPT, UR4, 0x400, UPT ;  /* 0x000004000400788c */ /* 0x000fe2000bf05270 */
[----:B------:R-:W-:-:S04]  /*0750*/  IADD3 R6, P0, PT, R6, 0x40, RZ ;  /* 0x0000004006067810 */ /* 0x000fc80007f1e0ff */
[----:B------:R-:W-:Y:S01]  /*0760*/  IADD3.X R7, PT, PT, RZ, R7, RZ, P0, !PT ;  /* 0x00000007ff077210 */ /* 0x000fe200007fe4ff */
[----:B--2---:R-:W-:-:S05]  /*0770*/  FFMA R11, R8, R15, R11 ;  /* 0x0000000f080b7223 */ /* 0x004fca000000000b */
[----:B------:R1:W-:Y:S01]  /*0780*/  STG.E desc[UR8][R16.64], R11 ;  /* 0x0000000b10007986 */ /* 0x0003e2000c101908 */
[----:B------:R-:W-:Y:S05]  /*0790*/  BRA.U UP0, `(.L_x_1) ;  /* 0xfffffff900647547 */ /* 0x000fea000b83ffff */
[----:B------:R-:W-:Y:S05]  /*07a0*/  EXIT ;  /* 0x000000000000794d */ /* 0x000fea0003800000 */
.L_x_2:
        /* <DEDUP_REMOVED lines=13> */
.L_x_4:


//--------------------- .nv.shared._Z17tiledMatrixKernelPPfS0_S0_ --------------------------
	.section	.nv.shared._Z17tiledMatrixKernelPPfS0_S0_,"aw",@nobits
	.sectionflags	@""
	.align	4
.nv.shared._Z17tiledMatrixKernelPPfS0_S0_:
	.zero		9216


//--------------------- .nv.shared.reserved.0     --------------------------
	.section	.nv.shared.reserved.0,"aw",@nobits
	.weak		__nv_reservedSMEM_offset_0_alias
	.size		__nv_reservedSMEM_offset_0_alias, 0, 64
	.other		__nv_reservedSMEM_offset_0_alias,@"STO_CUDA_RESERVED_SHARED STV_DEFAULT"
__nv_reservedSMEM_offset_0_alias:
	.zero		0
	.zero		64


//--------------------- .nv.constant0._Z17tiledMatrixKernelPPfS0_S0_ --------------------------
	.section	.nv.constant0._Z17tiledMatrixKernelPPfS0_S0_,"a",@progbits
	.sectionflags	@""
	.align	4
.nv.constant0._Z17tiledMatrixKernelPPfS0_S0_:
	.zero		920


//--------------------- .nv.constant0._Z12matrixKernelPPfS0_S0_ --------------------------
	.section	.nv.constant0._Z12matrixKernelPPfS0_S0_,"a",@progbits
	.sectionflags	@""
	.align	4
.nv.constant0._Z12matrixKernelPPfS0_S0_:
	.zero		920


//--------------------- SYMBOLS --------------------------

	.type		.nv.reservedSmem.offset0,@object
	.size		.nv.reservedSmem.offset0,0x4
	.type		.nv.reservedSmem.cap,@object
	.size		.nv.reservedSmem.cap,0x4
